//
// Generated by NVIDIA NVVM Compiler
//
// Compiler Build ID: CL-36424714
// Cuda compilation tools, release 13.0, V13.0.88
// Based on NVVM 20.0.0
//

.version 9.0
.target sm_100
.address_size 64

	// .globl	_Z10mandelbrotddPi

.visible .entry _Z10mandelbrotddPi(
	.param .f64 _Z10mandelbrotddPi_param_0,
	.param .f64 _Z10mandelbrotddPi_param_1,
	.param .u64 .ptr .align 1 _Z10mandelbrotddPi_param_2
)
{


	ret;

}


// ===== COMPILED SASS (sm_100) =====

	.target	sm_100

	.elftype	@"ET_EXEC"


//--------------------- .note.nv.tkinfo           --------------------------
	.section	.note.nv.tkinfo,"",@"SHT_NOTE"
	.sectionflags	@"SHF_NOTE_NV_TKINFO"
	.tkinfo
        /*0018*/ 	.word	0x00000002
        /*0030*/ 	.string	""
        /*0030*/ 	.string	"ptxas"
        /*0030*/ 	.string	"Cuda compilation tools, release 13.0, V13.0.88"
        /*0030*/ 	.string	"Build cuda_13.0.r13.0/compiler.36424714_0"
        /*0030*/ 	.string	"-arch sm_100 -m 64 "



//--------------------- .note.nv.cuinfo           --------------------------
	.section	.note.nv.cuinfo,"",@"SHT_NOTE"
	.sectionflags	@"SHF_NOTE_NV_CUINFO"
        /*0018*/ 	.short	0x0002
        /*001a*/ 	.short	0x0064
        /*001c*/ 	.short	0x0082
	.zero		2


//--------------------- .nv.info                  --------------------------
	.section	.nv.info,"",@"SHT_CUDA_INFO"
	.align	4


	//----- nvinfo : EIATTR_REGCOUNT
	.align		4
        /*0000*/ 	.byte	0x04, 0x2f
        /*0002*/ 	.short	(.L_1 - .L_0)
	.align		4
.L_0:
        /*0004*/ 	.word	index@(_Z10mandelbrotddPi)
        /*0008*/ 	.word	0x00000004


	//----- nvinfo : EIATTR_FRAME_SIZE
	.align		4
.L_1:
        /*000c*/ 	.byte	0x04, 0x11
        /*000e*/ 	.short	(.L_3 - .L_2)
	.align		4
.L_2:
        /*0010*/ 	.word	index@(_Z10mandelbrotddPi)
        /*0014*/ 	.word	0x00000000


	//----- nvinfo : EIATTR_MIN_STACK_SIZE
	.align		4
.L_3:
        /*0018*/ 	.byte	0x04, 0x12
        /*001a*/ 	.short	(.L_5 - .L_4)
	.align		4
.L_4:
        /*001c*/ 	.word	index@(_Z10mandelbrotddPi)
        /*0020*/ 	.word	0x00000000
.L_5:


//--------------------- .nv.compat                --------------------------
	.section	.nv.compat,"",@"SHT_CUDA_COMPAT_INFO"
	.align	4
        /*0000*/ 	.byte	0x02, 0x09, 0x00, 0x00, 0x02, 0x02, 0x01, 0x00, 0x02, 0x05, 0x05, 0x00, 0x03, 0x07, 0x01, 0x01
        /*0010*/ 	.byte	0x02, 0x03, 0x00, 0x00, 0x02, 0x06, 0x01, 0x00, 0x04, 0x0b, 0x08, 0x00, 0x09, 0x00, 0x00, 0x00
        /*0020*/ 	.byte	0x00, 0x00, 0x00, 0x00


//--------------------- .nv.info._Z10mandelbrotddPi --------------------------
	.section	.nv.info._Z10mandelbrotddPi,"",@"SHT_CUDA_INFO"
	.sectionflags	@""
	.align	4


	//----- nvinfo : EIATTR_CUDA_API_VERSION
	.align		4
        /*0000*/ 	.byte	0x04, 0x37
        /*0002*/ 	.short	(.L_7 - .L_6)
.L_6:
        /*0004*/ 	.word	0x00000082


	//----- nvinfo : EIATTR_KPARAM_INFO
	.align		4
.L_7:
        /*0008*/ 	.byte	0x04, 0x17
        /*000a*/ 	.short	(.L_9 - .L_8)
.L_8:
        /*000c*/ 	.word	0x00000000
        /*0010*/ 	.short	0x0002
        /*0012*/ 	.short	0x0010
        /*0014*/ 	.byte	0x00, 0xf5, 0x21, 0x00


	//----- nvinfo : EIATTR_KPARAM_INFO
	.align		4
.L_9:
        /*0018*/ 	.byte	0x04, 0x17
        /*001a*/ 	.short	(.L_11 - .L_10)
.L_10:
        /*001c*/ 	.word	0x00000000
        /*0020*/ 	.short	0x0001
        /*0022*/ 	.short	0x0008
        /*0024*/ 	.byte	0x00, 0xf0, 0x21, 0x00


	//----- nvinfo : EIATTR_KPARAM_INFO
	.align		4
.L_11:
        /*0028*/ 	.byte	0x04, 0x17
        /*002a*/ 	.short	(.L_13 - .L_12)
.L_12:
        /*002c*/ 	.word	0x00000000
        /*0030*/ 	.short	0x0000
        /*0032*/ 	.short	0x0000
        /*0034*/ 	.byte	0x00, 0xf0, 0x21, 0x00


	//----- nvinfo : EIATTR_SPARSE_MMA_MASK
	.align		4
.L_13:
        /*0038*/ 	.byte	0x03, 0x50
        /*003a*/ 	.short	0x0000


	//----- nvinfo : EIATTR_MAXREG_COUNT
	.align		4
        /*003c*/ 	.byte	0x03, 0x1b
        /*003e*/ 	.short	0x00ff


	//----- nvinfo : EIATTR_MERCURY_ISA_VERSION
	.align		4
        /*0040*/ 	.byte	0x03, 0x5f
        /*0042*/ 	.short	0x0101


	//----- nvinfo : EIATTR_VRC_CTA_INIT_COUNT
	.align		4
        /*0044*/ 	.byte	0x02, 0x4a
	.zero		1
	.zero		1


	//----- nvinfo : EIATTR_EXIT_INSTR_OFFSETS
	.align		4
        /*0048*/ 	.byte	0x04, 0x1c
        /*004a*/ 	.short	(.L_15 - .L_14)


	//   ....[0]....
.L_14:
        /*004c*/ 	.word	0x00000010


	//----- nvinfo : EIATTR_CBANK_PARAM_SIZE
	.align		4
.L_15:
        /*0050*/ 	.byte	0x03, 0x19
        /*0052*/ 	.short	0x0018


	//----- nvinfo : EIATTR_PARAM_CBANK
	.align		4
        /*0054*/ 	.byte	0x04, 0x0a
        /*0056*/ 	.short	(.L_17 - .L_16)
	.align		4
.L_16:
        /*0058*/ 	.word	index@(.nv.constant0._Z10mandelbrotddPi)
        /*005c*/ 	.short	0x0380
        /*005e*/ 	.short	0x0018


	//----- nvinfo : EIATTR_SW_WAR
	.align		4
.L_17:
        /*0060*/ 	.byte	0x04, 0x36
        /*0062*/ 	.short	(.L_19 - .L_18)
.L_18:
        /*0064*/ 	.word	0x00000008
.L_19:


//--------------------- .nv.callgraph             --------------------------
	.section	.nv.callgraph,"",@"SHT_CUDA_CALLGRAPH"
	.align	4
	.sectionentsize	8
	.align		4
        /*0000*/ 	.word	0x00000000
	.align		4
        /*0004*/ 	.word	0xffffffff
	.align		4
        /*0008*/ 	.word	0x00000000
	.align		4
        /*000c*/ 	.word	0xfffffffe
	.align		4
        /*0010*/ 	.word	0x00000000
	.align		4
        /*0014*/ 	.word	0xfffffffd
	.align		4
        /*0018*/ 	.word	0x00000000
	.align		4
        /*001c*/ 	.word	0xfffffffc


//--------------------- .text._Z10mandelbrotddPi  --------------------------
	.section	.text._Z10mandelbrotddPi,"ax",@progbits
	.align	128
        .global         _Z10mandelbrotddPi
        .type           _Z10mandelbrotddPi,@function
        .size           _Z10mandelbrotddPi,(.L_x_1 - _Z10mandelbrotddPi)
        .other          _Z10mandelbrotddPi,@"STO_CUDA_ENTRY STV_DEFAULT"
_Z10mandelbrotddPi:
.text._Z10mandelbrotddPi:
[----:B------:R-:W-:Y:S01]  /*0000*/  LDC R1, c[0x0][0x37c] ;  /* 0x0000df00ff017b82 */ /* 0x000fe20000000800 */
[----:B------:R-:W-:Y:S05]  /*0010*/  EXIT ;  /* 0x000000000000794d */ /* 0x000fea0003800000 */
.L_x_0:
[----:B------:R-:W-:-:S00]  /*0020*/  BRA `(.L_x_0) ;  /* 0xfffffffc00fc7947 */ /* 0x000fc0000383ffff */
[----:B------:R-:W-:-:S00]  /*0030*/  NOP ;  /* 0x0000000000007918 */ /* 0x000fc00000000000 */
        /* <DEDUP_REMOVED lines=12> */
.L_x_1:


//--------------------- .nv.shared.reserved.0     --------------------------
	.section	.nv.shared.reserved.0,"aw",@nobits
	.weak		__nv_reservedSMEM_offset_0_alias
	.size		__nv_reservedSMEM_offset_0_alias, 0, 64
	.other		__nv_reservedSMEM_offset_0_alias,@"STO_CUDA_RESERVED_SHARED STV_DEFAULT"
__nv_reservedSMEM_offset_0_alias:
	.zero		0
	.zero		64


//--------------------- .nv.constant0._Z10mandelbrotddPi --------------------------
	.section	.nv.constant0._Z10mandelbrotddPi,"a",@progbits
	.sectionflags	@""
	.align	4
.nv.constant0._Z10mandelbrotddPi:
	.zero		920


//--------------------- SYMBOLS --------------------------

	.type		.nv.reservedSmem.offset0,@object
	.size		.nv.reservedSmem.offset0,0x4
